//
// Generated by NVIDIA NVVM Compiler
//
// Compiler Build ID: CL-36424714
// Cuda compilation tools, release 13.0, V13.0.88
// Based on NVVM 20.0.0
//

.version 9.0
.target sm_100
.address_size 64

	// .globl	_Z21prelu_backward_kernelPKfS0_Pfii

.visible .entry _Z21prelu_backward_kernelPKfS0_Pfii(
	.param .u64 .ptr .align 1 _Z21prelu_backward_kernelPKfS0_Pfii_param_0,
	.param .u64 .ptr .align 1 _Z21prelu_backward_kernelPKfS0_Pfii_param_1,
	.param .u64 .ptr .align 1 _Z21prelu_backward_kernelPKfS0_Pfii_param_2,
	.param .u32 _Z21prelu_backward_kernelPKfS0_Pfii_param_3,
	.param .u32 _Z21prelu_backward_kernelPKfS0_Pfii_param_4
)
{
	.reg .pred 	%p<3>;
	.reg .b32 	%r<9>;
	.reg .b32 	%f<3>;
	.reg .b64 	%rd<13>;

	ld.param.u64 	%rd2, [_Z21prelu_backward_kernelPKfS0_Pfii_param_0];
	ld.param.u64 	%rd3, [_Z21prelu_backward_kernelPKfS0_Pfii_param_1];
	ld.param.u64 	%rd4, [_Z21prelu_backward_kernelPKfS0_Pfii_param_2];
	ld.param.u32 	%r2, [_Z21prelu_backward_kernelPKfS0_Pfii_param_3];
	ld.param.u32 	%r3, [_Z21prelu_backward_kernelPKfS0_Pfii_param_4];
	cvta.to.global.u64 	%rd1, %rd4;
	mov.u32 	%r4, %ctaid.x;
	mov.u32 	%r5, %ntid.x;
	mov.u32 	%r6, %tid.x;
	mad.lo.s32 	%r1, %r4, %r5, %r6;
	mul.lo.s32 	%r7, %r3, %r2;
	setp.ge.s32 	%p1, %r1, %r7;
	@%p1 bra 	$L__BB0_4;
	cvta.to.global.u64 	%rd5, %rd2;
	mul.wide.s32 	%rd6, %r1, 4;
	add.s64 	%rd7, %rd5, %rd6;
	ld.global.f32 	%f1, [%rd7];
	setp.leu.f32 	%p2, %f1, 0f00000000;
	@%p2 bra 	$L__BB0_3;
	add.s64 	%rd12, %rd1, %rd6;
	mov.b32 	%r8, 1065353216;
	st.global.u32 	[%rd12], %r8;
	bra.uni 	$L__BB0_4;
$L__BB0_3:
	cvta.to.global.u64 	%rd8, %rd3;
	ld.global.f32 	%f2, [%rd8];
	add.s64 	%rd10, %rd1, %rd6;
	st.global.f32 	[%rd10], %f2;
$L__BB0_4:
	ret;

}


// ===== COMPILED SASS (sm_100) =====

	.target	sm_100

	.elftype	@"ET_EXEC"


//--------------------- .note.nv.tkinfo           --------------------------
	.section	.note.nv.tkinfo,"",@"SHT_NOTE"
	.sectionflags	@"SHF_NOTE_NV_TKINFO"
	.tkinfo
        /*0018*/ 	.word	0x00000002
        /*0030*/ 	.string	""
        /*0030*/ 	.string	"ptxas"
        /*0030*/ 	.string	"Cuda compilation tools, release 13.0, V13.0.88"
        /*0030*/ 	.string	"Build cuda_13.0.r13.0/compiler.36424714_0"
        /*0030*/ 	.string	"-arch sm_100 -m 64 "



//--------------------- .note.nv.cuinfo           --------------------------
	.section	.note.nv.cuinfo,"",@"SHT_NOTE"
	.sectionflags	@"SHF_NOTE_NV_CUINFO"
        /*0018*/ 	.short	0x0002
        /*001a*/ 	.short	0x0064
        /*001c*/ 	.short	0x0082
	.zero		2


//--------------------- .nv.info                  --------------------------
	.section	.nv.info,"",@"SHT_CUDA_INFO"
	.align	4


	//----- nvinfo : EIATTR_REGCOUNT
	.align		4
        /*0000*/ 	.byte	0x04, 0x2f
        /*0002*/ 	.short	(.L_1 - .L_0)
	.align		4
.L_0:
        /*0004*/ 	.word	index@(_Z21prelu_backward_kernelPKfS0_Pfii)
        /*0008*/ 	.word	0x0000000c


	//----- nvinfo : EIATTR_FRAME_SIZE
	.align		4
.L_1:
        /*000c*/ 	.byte	0x04, 0x11
        /*000e*/ 	.short	(.L_3 - .L_2)
	.align		4
.L_2:
        /*0010*/ 	.word	index@(_Z21prelu_backward_kernelPKfS0_Pfii)
        /*0014*/ 	.word	0x00000000


	//----- nvinfo : EIATTR_MIN_STACK_SIZE
	.align		4
.L_3:
        /*0018*/ 	.byte	0x04, 0x12
        /*001a*/ 	.short	(.L_5 - .L_4)
	.align		4
.L_4:
        /*001c*/ 	.word	index@(_Z21prelu_backward_kernelPKfS0_Pfii)
        /*0020*/ 	.word	0x00000000
.L_5:


//--------------------- .nv.compat                --------------------------
	.section	.nv.compat,"",@"SHT_CUDA_COMPAT_INFO"
	.align	4
        /*0000*/ 	.byte	0x02, 0x09, 0x00, 0x00, 0x02, 0x02, 0x01, 0x00, 0x02, 0x05, 0x05, 0x00, 0x03, 0x07, 0x01, 0x01
        /*0010*/ 	.byte	0x02, 0x03, 0x00, 0x00, 0x02, 0x06, 0x01, 0x00, 0x04, 0x0b, 0x08, 0x00, 0x09, 0x00, 0x00, 0x00
        /*0020*/ 	.byte	0x00, 0x00, 0x00, 0x00


//--------------------- .nv.info._Z21prelu_backward_kernelPKfS0_Pfii --------------------------
	.section	.nv.info._Z21prelu_backward_kernelPKfS0_Pfii,"",@"SHT_CUDA_INFO"
	.sectionflags	@""
	.align	4


	//----- nvinfo : EIATTR_CUDA_API_VERSION
	.align		4
        /*0000*/ 	.byte	0x04, 0x37
        /*0002*/ 	.short	(.L_7 - .L_6)
.L_6:
        /*0004*/ 	.word	0x00000082


	//----- nvinfo : EIATTR_KPARAM_INFO
	.align		4
.L_7:
        /*0008*/ 	.byte	0x04, 0x17
        /*000a*/ 	.short	(.L_9 - .L_8)
.L_8:
        /*000c*/ 	.word	0x00000000
        /*0010*/ 	.short	0x0004
        /*0012*/ 	.short	0x001c
        /*0014*/ 	.byte	0x00, 0xf0, 0x11, 0x00


	//----- nvinfo : EIATTR_KPARAM_INFO
	.align		4
.L_9:
        /*0018*/ 	.byte	0x04, 0x17
        /*001a*/ 	.short	(.L_11 - .L_10)
.L_10:
        /*001c*/ 	.word	0x00000000
        /*0020*/ 	.short	0x0003
        /*0022*/ 	.short	0x0018
        /*0024*/ 	.byte	0x00, 0xf0, 0x11, 0x00


	//----- nvinfo : EIATTR_KPARAM_INFO
	.align		4
.L_11:
        /*0028*/ 	.byte	0x04, 0x17
        /*002a*/ 	.short	(.L_13 - .L_12)
.L_12:
        /*002c*/ 	.word	0x00000000
        /*0030*/ 	.short	0x0002
        /*0032*/ 	.short	0x0010
        /*0034*/ 	.byte	0x00, 0xf5, 0x21, 0x00


	//----- nvinfo : EIATTR_KPARAM_INFO
	.align		4
.L_13:
        /*0038*/ 	.byte	0x04, 0x17
        /*003a*/ 	.short	(.L_15 - .L_14)
.L_14:
        /*003c*/ 	.word	0x00000000
        /*0040*/ 	.short	0x0001
        /*0042*/ 	.short	0x0008
        /*0044*/ 	.byte	0x00, 0xf5, 0x21, 0x00


	//----- nvinfo : EIATTR_KPARAM_INFO
	.align		4
.L_15:
        /*0048*/ 	.byte	0x04, 0x17
        /*004a*/ 	.short	(.L_17 - .L_16)
.L_16:
        /*004c*/ 	.word	0x00000000
        /*0050*/ 	.short	0x0000
        /*0052*/ 	.short	0x0000
        /*0054*/ 	.byte	0x00, 0xf5, 0x21, 0x00


	//----- nvinfo : EIATTR_SPARSE_MMA_MASK
	.align		4
.L_17:
        /*0058*/ 	.byte	0x03, 0x50
        /*005a*/ 	.short	0x0000


	//----- nvinfo : EIATTR_MAXREG_COUNT
	.align		4
        /*005c*/ 	.byte	0x03, 0x1b
        /*005e*/ 	.short	0x00ff


	//----- nvinfo : EIATTR_MERCURY_ISA_VERSION
	.align		4
        /*0060*/ 	.byte	0x03, 0x5f
        /*0062*/ 	.short	0x0101


	//----- nvinfo : EIATTR_VRC_CTA_INIT_COUNT
	.align		4
        /*0064*/ 	.byte	0x02, 0x4a
	.zero		1
	.zero		1


	//----- nvinfo : EIATTR_EXIT_INSTR_OFFSETS
	.align		4
        /*0068*/ 	.byte	0x04, 0x1c
        /*006a*/ 	.short	(.L_19 - .L_18)


	//   ....[0]....
.L_18:
        /*006c*/ 	.word	0x00000080


	//   ....[1]....
        /*0070*/ 	.word	0x00000120


	//   ....[2]....
        /*0074*/ 	.word	0x00000180


	//----- nvinfo : EIATTR_CBANK_PARAM_SIZE
	.align		4
.L_19:
        /*0078*/ 	.byte	0x03, 0x19
        /*007a*/ 	.short	0x0020


	//----- nvinfo : EIATTR_PARAM_CBANK
	.align		4
        /*007c*/ 	.byte	0x04, 0x0a
        /*007e*/ 	.short	(.L_21 - .L_20)
	.align		4
.L_20:
        /*0080*/ 	.word	index@(.nv.constant0._Z21prelu_backward_kernelPKfS0_Pfii)
        /*0084*/ 	.short	0x0380
        /*0086*/ 	.short	0x0020


	//----- nvinfo : EIATTR_SW_WAR
	.align		4
.L_21:
        /*0088*/ 	.byte	0x04, 0x36
        /*008a*/ 	.short	(.L_23 - .L_22)
.L_22:
        /*008c*/ 	.word	0x00000008
.L_23:


//--------------------- .nv.callgraph             --------------------------
	.section	.nv.callgraph,"",@"SHT_CUDA_CALLGRAPH"
	.align	4
	.sectionentsize	8
	.align		4
        /*0000*/ 	.word	0x00000000
	.align		4
        /*0004*/ 	.word	0xffffffff
	.align		4
        /*0008*/ 	.word	0x00000000
	.align		4
        /*000c*/ 	.word	0xfffffffe
	.align		4
        /*0010*/ 	.word	0x00000000
	.align		4
        /*0014*/ 	.word	0xfffffffd
	.align		4
        /*0018*/ 	.word	0x00000000
	.align		4
        /*001c*/ 	.word	0xfffffffc


//--------------------- .text._Z21prelu_backward_kernelPKfS0_Pfii --------------------------
	.section	.text._Z21prelu_backward_kernelPKfS0_Pfii,"ax",@progbits
	.align	128
        .global         _Z21prelu_backward_kernelPKfS0_Pfii
        .type           _Z21prelu_backward_kernelPKfS0_Pfii,@function
        .size           _Z21prelu_backward_kernelPKfS0_Pfii,(.L_x_1 - _Z21prelu_backward_kernelPKfS0_Pfii)
        .other          _Z21prelu_backward_kernelPKfS0_Pfii,@"STO_CUDA_ENTRY STV_DEFAULT"
_Z21prelu_backward_kernelPKfS0_Pfii:
.text._Z21prelu_backward_kernelPKfS0_Pfii:
[----:B------:R-:W-:Y:S01]  /*0000*/  LDC R1, c[0x0][0x37c] ;  /* 0x0000df00ff017b82 */ /* 0x000fe20000000800 */
[----:B------:R-:W0:Y:S07]  /*0010*/  S2R R0, SR_TID.X ;  /* 0x0000000000007919 */ /* 0x000e2e0000002100 */
[----:B------:R-:W0:Y:S01]  /*0020*/  S2UR UR6, SR_CTAID.X ;  /* 0x00000000000679c3 */ /* 0x000e220000002500 */
[----:B------:R-:W1:Y:S07]  /*0030*/  LDCU.64 UR4, c[0x0][0x398] ;  /* 0x00007300ff0477ac */ /* 0x000e6e0008000a00 */
[----:B------:R-:W0:Y:S01]  /*0040*/  LDC R7, c[0x0][0x360] ;  /* 0x0000d800ff077b82 */ /* 0x000e220000000800 */
[----:B-1----:R-:W-:Y:S01]  /*0050*/  UIMAD UR4, UR5, UR4, URZ ;  /* 0x00000004050472a4 */ /* 0x002fe2000f8e02ff */
[----:B0-----:R-:W-:-:S05]  /*0060*/  IMAD R7, R7, UR6, R0 ;  /* 0x0000000607077c24 */ /* 0x001fca000f8e0200 */
[----:B------:R-:W-:-:S13]  /*0070*/  ISETP.GE.AND P0, PT, R7, UR4, PT ;  /* 0x0000000407007c0c */ /* 0x000fda000bf06270 */
[----:B------:R-:W-:Y:S05]  /*0080*/  @P0 EXIT ;  /* 0x000000000000094d */ /* 0x000fea0003800000 */
[----:B------:R-:W0:Y:S01]  /*0090*/  LDC.64 R2, c[0x0][0x380] ;  /* 0x0000e000ff027b82 */ /* 0x000e220000000a00 */
[----:B------:R-:W1:Y:S01]  /*00a0*/  LDCU.64 UR4, c[0x0][0x358] ;  /* 0x00006b00ff0477ac */ /* 0x000e620008000a00 */
[----:B0-----:R-:W-:-:S06]  /*00b0*/  IMAD.WIDE R2, R7, 0x4, R2 ;  /* 0x0000000407027825 */ /* 0x001fcc00078e0202 */
[----:B-1----:R-:W2:Y:S02]  /*00c0*/  LDG.E R2, desc[UR4][R2.64] ;  /* 0x0000000402027981 */ /* 0x002ea4000c1e1900 */
[----:B--2---:R-:W-:-:S13]  /*00d0*/  FSETP.GT.AND P0, PT, R2, RZ, PT ;  /* 0x000000ff0200720b */ /* 0x004fda0003f04000 */
[----:B------:R-:W0:Y:S01]  /*00e0*/  @P0 LDC.64 R4, c[0x0][0x390] ;  /* 0x0000e400ff040b82 */ /* 0x000e220000000a00 */
[----:B------:R-:W-:Y:S01]  /*00f0*/  @P0 MOV R9, 0x3f800000 ;  /* 0x3f80000000090802 */ /* 0x000fe20000000f00 */
[----:B0-----:R-:W-:-:S05]  /*0100*/  @P0 IMAD.WIDE R4, R7, 0x4, R4 ;  /* 0x0000000407040825 */ /* 0x001fca00078e0204 */
[----:B------:R0:W-:Y:S01]  /*0110*/  @P0 STG.E desc[UR4][R4.64], R9 ;  /* 0x0000000904000986 */ /* 0x0001e2000c101904 */
[----:B------:R-:W-:Y:S05]  /*0120*/  @P0 EXIT ;  /* 0x000000000000094d */ /* 0x000fea0003800000 */
[----:B------:R-:W1:Y:S08]  /*0130*/  LDC.64 R2, c[0x0][0x388] ;  /* 0x0000e200ff027b82 */ /* 0x000e700000000a00 */
[----:B0-----:R-:W0:Y:S01]  /*0140*/  LDC.64 R4, c[0x0][0x390] ;  /* 0x0000e400ff047b82 */ /* 0x001e220000000a00 */
[----:B-1----:R-:W2:Y:S01]  /*0150*/  LDG.E R3, desc[UR4][R2.64] ;  /* 0x0000000402037981 */ /* 0x002ea2000c1e1900 */
[----:B0-----:R-:W-:-:S05]  /*0160*/  IMAD.WIDE R4, R7, 0x4, R4 ;  /* 0x0000000407047825 */ /* 0x001fca00078e0204 */
[----:B--2---:R-:W-:Y:S01]  /*0170*/  STG.E desc[UR4][R4.64], R3 ;  /* 0x0000000304007986 */ /* 0x004fe2000c101904 */
[----:B------:R-:W-:Y:S05]  /*0180*/  EXIT ;  /* 0x000000000000794d */ /* 0x000fea0003800000 */
.L_x_0:
[----:B------:R-:W-:-:S00]  /*0190*/  BRA `(.L_x_0) ;  /* 0xfffffffc00fc7947 */ /* 0x000fc0000383ffff */
[----:B------:R-:W-:-:S00]  /*01a0*/  NOP ;  /* 0x0000000000007918 */ /* 0x000fc00000000000 */
        /* <DEDUP_REMOVED lines=13> */
.L_x_1:


//--------------------- .nv.shared.reserved.0     --------------------------
	.section	.nv.shared.reserved.0,"aw",@nobits
	.weak		__nv_reservedSMEM_offset_0_alias
	.size		__nv_reservedSMEM_offset_0_alias, 0, 64
	.other		__nv_reservedSMEM_offset_0_alias,@"STO_CUDA_RESERVED_SHARED STV_DEFAULT"
__nv_reservedSMEM_offset_0_alias:
	.zero		0
	.zero		64


//--------------------- .nv.constant0._Z21prelu_backward_kernelPKfS0_Pfii --------------------------
	.section	.nv.constant0._Z21prelu_backward_kernelPKfS0_Pfii,"a",@progbits
	.sectionflags	@""
	.align	4
.nv.constant0._Z21prelu_backward_kernelPKfS0_Pfii:
	.zero		928


//--------------------- SYMBOLS --------------------------

	.type		.nv.reservedSmem.offset0,@object
	.size		.nv.reservedSmem.offset0,0x4
